//
// Generated by NVIDIA NVVM Compiler
//
// Compiler Build ID: CL-36424714
// Cuda compilation tools, release 13.0, V13.0.88
// Based on NVVM 20.0.0
//

.version 9.0
.target sm_100
.address_size 64

	// .globl	_Z5helloPc

.visible .entry _Z5helloPc(
	.param .u64 .ptr .align 1 _Z5helloPc_param_0
)
{


	ret;

}


// ===== COMPILED SASS (sm_100) =====

	.target	sm_100

	.elftype	@"ET_EXEC"


//--------------------- .note.nv.tkinfo           --------------------------
	.section	.note.nv.tkinfo,"",@"SHT_NOTE"
	.sectionflags	@"SHF_NOTE_NV_TKINFO"
	.tkinfo
        /*0018*/ 	.word	0x00000002
        /*0030*/ 	.string	""
        /*0030*/ 	.string	"ptxas"
        /*0030*/ 	.string	"Cuda compilation tools, release 13.0, V13.0.88"
        /*0030*/ 	.string	"Build cuda_13.0.r13.0/compiler.36424714_0"
        /*0030*/ 	.string	"-arch sm_100 -m 64 "



//--------------------- .note.nv.cuinfo           --------------------------
	.section	.note.nv.cuinfo,"",@"SHT_NOTE"
	.sectionflags	@"SHF_NOTE_NV_CUINFO"
        /*0018*/ 	.short	0x0002
        /*001a*/ 	.short	0x0064
        /*001c*/ 	.short	0x0082
	.zero		2


//--------------------- .nv.info                  --------------------------
	.section	.nv.info,"",@"SHT_CUDA_INFO"
	.align	4


	//----- nvinfo : EIATTR_REGCOUNT
	.align		4
        /*0000*/ 	.byte	0x04, 0x2f
        /*0002*/ 	.short	(.L_1 - .L_0)
	.align		4
.L_0:
        /*0004*/ 	.word	index@(_Z5helloPc)
        /*0008*/ 	.word	0x00000004


	//----- nvinfo : EIATTR_FRAME_SIZE
	.align		4
.L_1:
        /*000c*/ 	.byte	0x04, 0x11
        /*000e*/ 	.short	(.L_3 - .L_2)
	.align		4
.L_2:
        /*0010*/ 	.word	index@(_Z5helloPc)
        /*0014*/ 	.word	0x00000000


	//----- nvinfo : EIATTR_MIN_STACK_SIZE
	.align		4
.L_3:
        /*0018*/ 	.byte	0x04, 0x12
        /*001a*/ 	.short	(.L_5 - .L_4)
	.align		4
.L_4:
        /*001c*/ 	.word	index@(_Z5helloPc)
        /*0020*/ 	.word	0x00000000
.L_5:


//--------------------- .nv.compat                --------------------------
	.section	.nv.compat,"",@"SHT_CUDA_COMPAT_INFO"
	.align	4
        /*0000*/ 	.byte	0x02, 0x09, 0x00, 0x00, 0x02, 0x02, 0x01, 0x00, 0x02, 0x05, 0x05, 0x00, 0x03, 0x07, 0x01, 0x01
        /*0010*/ 	.byte	0x02, 0x03, 0x00, 0x00, 0x02, 0x06, 0x01, 0x00, 0x04, 0x0b, 0x08, 0x00, 0x09, 0x00, 0x00, 0x00
        /*0020*/ 	.byte	0x00, 0x00, 0x00, 0x00


//--------------------- .nv.info._Z5helloPc       --------------------------
	.section	.nv.info._Z5helloPc,"",@"SHT_CUDA_INFO"
	.sectionflags	@""
	.align	4


	//----- nvinfo : EIATTR_CUDA_API_VERSION
	.align		4
        /*0000*/ 	.byte	0x04, 0x37
        /*0002*/ 	.short	(.L_7 - .L_6)
.L_6:
        /*0004*/ 	.word	0x00000082


	//----- nvinfo : EIATTR_KPARAM_INFO
	.align		4
.L_7:
        /*0008*/ 	.byte	0x04, 0x17
        /*000a*/ 	.short	(.L_9 - .L_8)
.L_8:
        /*000c*/ 	.word	0x00000000
        /*0010*/ 	.short	0x0000
        /*0012*/ 	.short	0x0000
        /*0014*/ 	.byte	0x00, 0xf5, 0x21, 0x00


	//----- nvinfo : EIATTR_SPARSE_MMA_MASK
	.align		4
.L_9:
        /*0018*/ 	.byte	0x03, 0x50
        /*001a*/ 	.short	0x0000


	//----- nvinfo : EIATTR_MAXREG_COUNT
	.align		4
        /*001c*/ 	.byte	0x03, 0x1b
        /*001e*/ 	.short	0x00ff


	//----- nvinfo : EIATTR_MERCURY_ISA_VERSION
	.align		4
        /*0020*/ 	.byte	0x03, 0x5f
        /*0022*/ 	.short	0x0101


	//----- nvinfo : EIATTR_VRC_CTA_INIT_COUNT
	.align		4
        /*0024*/ 	.byte	0x02, 0x4a
	.zero		1
	.zero		1


	//----- nvinfo : EIATTR_EXIT_INSTR_OFFSETS
	.align		4
        /*0028*/ 	.byte	0x04, 0x1c
        /*002a*/ 	.short	(.L_11 - .L_10)


	//   ....[0]....
.L_10:
        /*002c*/ 	.word	0x00000010


	//----- nvinfo : EIATTR_CBANK_PARAM_SIZE
	.align		4
.L_11:
        /*0030*/ 	.byte	0x03, 0x19
        /*0032*/ 	.short	0x0008


	//----- nvinfo : EIATTR_PARAM_CBANK
	.align		4
        /*0034*/ 	.byte	0x04, 0x0a
        /*0036*/ 	.short	(.L_13 - .L_12)
	.align		4
.L_12:
        /*0038*/ 	.word	index@(.nv.constant0._Z5helloPc)
        /*003c*/ 	.short	0x0380
        /*003e*/ 	.short	0x0008


	//----- nvinfo : EIATTR_SW_WAR
	.align		4
.L_13:
        /*0040*/ 	.byte	0x04, 0x36
        /*0042*/ 	.short	(.L_15 - .L_14)
.L_14:
        /*0044*/ 	.word	0x00000008
.L_15:


//--------------------- .nv.callgraph             --------------------------
	.section	.nv.callgraph,"",@"SHT_CUDA_CALLGRAPH"
	.align	4
	.sectionentsize	8
	.align		4
        /*0000*/ 	.word	0x00000000
	.align		4
        /*0004*/ 	.word	0xffffffff
	.align		4
        /*0008*/ 	.word	0x00000000
	.align		4
        /*000c*/ 	.word	0xfffffffe
	.align		4
        /*0010*/ 	.word	0x00000000
	.align		4
        /*0014*/ 	.word	0xfffffffd
	.align		4
        /*0018*/ 	.word	0x00000000
	.align		4
        /*001c*/ 	.word	0xfffffffc


//--------------------- .text._Z5helloPc          --------------------------
	.section	.text._Z5helloPc,"ax",@progbits
	.align	128
        .global         _Z5helloPc
        .type           _Z5helloPc,@function
        .size           _Z5helloPc,(.L_x_1 - _Z5helloPc)
        .other          _Z5helloPc,@"STO_CUDA_ENTRY STV_DEFAULT"
_Z5helloPc:
.text._Z5helloPc:
[----:B------:R-:W-:Y:S01]  /*0000*/  LDC R1, c[0x0][0x37c] ;  /* 0x0000df00ff017b82 */ /* 0x000fe20000000800 */
[----:B------:R-:W-:Y:S05]  /*0010*/  EXIT ;  /* 0x000000000000794d */ /* 0x000fea0003800000 */
.L_x_0:
[----:B------:R-:W-:-:S00]  /*0020*/  BRA `(.L_x_0) ;  /* 0xfffffffc00fc7947 */ /* 0x000fc0000383ffff */
[----:B------:R-:W-:-:S00]  /*0030*/  NOP ;  /* 0x0000000000007918 */ /* 0x000fc00000000000 */
        /* <DEDUP_REMOVED lines=12> */
.L_x_1:


//--------------------- .nv.shared.reserved.0     --------------------------
	.section	.nv.shared.reserved.0,"aw",@nobits
	.weak		__nv_reservedSMEM_offset_0_alias
	.size		__nv_reservedSMEM_offset_0_alias, 0, 64
	.other		__nv_reservedSMEM_offset_0_alias,@"STO_CUDA_RESERVED_SHARED STV_DEFAULT"
__nv_reservedSMEM_offset_0_alias:
	.zero		0
	.zero		64


//--------------------- .nv.constant0._Z5helloPc  --------------------------
	.section	.nv.constant0._Z5helloPc,"a",@progbits
	.sectionflags	@""
	.align	4
.nv.constant0._Z5helloPc:
	.zero		904


//--------------------- SYMBOLS --------------------------

	.type		.nv.reservedSmem.offset0,@object
	.size		.nv.reservedSmem.offset0,0x4
